	.headerflags	@"EF_CUDA_TEXMODE_UNIFIED EF_CUDA_64BIT_ADDRESS EF_CUDA_ACCELERATORS EF_CUDA_SM90 EF_CUDA_VIRTUAL_SM(EF_CUDA_SM90)"
	.elftype	@"ET_EXEC"


//--------------------- .nv.info                  --------------------------
	.section	.nv.info,"",@"SHT_CUDA_INFO"
	.align	4


	//----- nvinfo : EIATTR_REGCOUNT
	.align		4
        /*0000*/ 	.byte	0x04, 0x2f
        /*0002*/ 	.short	(.L_3 - .L_2)
	.align		4
.L_2:
        /*0004*/ 	.word	index@(triton_poi_fused__native_batch_norm_legit_no_training_relu_58)
        /*0008*/ 	.word	0x00000020


	//----- nvinfo : EIATTR_MIN_STACK_SIZE
	.align		4
.L_3:
        /*000c*/ 	.byte	0x04, 0x12
        /*000e*/ 	.short	(.L_5 - .L_4)
	.align		4
.L_4:
        /*0010*/ 	.word	index@(triton_poi_fused__native_batch_norm_legit_no_training_relu_58)
        /*0014*/ 	.word	0x00000000


	//----- nvinfo : EIATTR_FRAME_SIZE
	.align		4
.L_5:
        /*0018*/ 	.byte	0x04, 0x11
        /*001a*/ 	.short	(.L_7 - .L_6)
	.align		4
.L_6:
        /*001c*/ 	.word	index@(triton_poi_fused__native_batch_norm_legit_no_training_relu_58)
        /*0020*/ 	.word	0x00000000


	//----- nvinfo : EIATTR_MIN_STACK_SIZE
	.align		4
.L_7:
        /*0024*/ 	.byte	0x04, 0x12
        /*0026*/ 	.short	(.L_9 - .L_8)
	.align		4
.L_8:
        /*0028*/ 	.word	index@(triton_poi_fused__native_batch_norm_legit_no_training_relu_58)
        /*002c*/ 	.word	0x00000000
.L_9:


//--------------------- .nv.info.triton_poi_fused__native_batch_norm_legit_no_training_relu_58 --------------------------
	.section	.nv.info.triton_poi_fused__native_batch_norm_legit_no_training_relu_58,"",@"SHT_CUDA_INFO"
	.sectionflags	@""
	.align	4


	//----- nvinfo : EIATTR_CUDA_API_VERSION
	.align		4
        /*0000*/ 	.byte	0x04, 0x37
        /*0002*/ 	.short	(.L_11 - .L_10)
.L_10:
        /*0004*/ 	.word	0x0000007c


	//----- nvinfo : EIATTR_KPARAM_INFO
	.align		4
.L_11:
        /*0008*/ 	.byte	0x04, 0x17
        /*000a*/ 	.short	(.L_13 - .L_12)
.L_12:
        /*000c*/ 	.word	0x00000000
        /*0010*/ 	.short	0x0007
        /*0012*/ 	.short	0x0034
        /*0014*/ 	.byte	0x00, 0xf0, 0x11, 0x00


	//----- nvinfo : EIATTR_KPARAM_INFO
	.align		4
.L_13:
        /*0018*/ 	.byte	0x04, 0x17
        /*001a*/ 	.short	(.L_15 - .L_14)
.L_14:
        /*001c*/ 	.word	0x00000000
        /*0020*/ 	.short	0x0006
        /*0022*/ 	.short	0x0030
        /*0024*/ 	.byte	0x00, 0xf0, 0x11, 0x00


	//----- nvinfo : EIATTR_KPARAM_INFO
	.align		4
.L_15:
        /*0028*/ 	.byte	0x04, 0x17
        /*002a*/ 	.short	(.L_17 - .L_16)
.L_16:
        /*002c*/ 	.word	0x00000000
        /*0030*/ 	.short	0x0005
        /*0032*/ 	.short	0x0028
        /*0034*/ 	.byte	0x00, 0xf4, 0x21, 0x00


	//----- nvinfo : EIATTR_KPARAM_INFO
	.align		4
.L_17:
        /*0038*/ 	.byte	0x04, 0x17
        /*003a*/ 	.short	(.L_19 - .L_18)
.L_18:
        /*003c*/ 	.word	0x00000000
        /*0040*/ 	.short	0x0004
        /*0042*/ 	.short	0x0020
        /*0044*/ 	.byte	0x00, 0xf4, 0x21, 0x00


	//----- nvinfo : EIATTR_KPARAM_INFO
	.align		4
.L_19:
        /*0048*/ 	.byte	0x04, 0x17
        /*004a*/ 	.short	(.L_21 - .L_20)
.L_20:
        /*004c*/ 	.word	0x00000000
        /*0050*/ 	.short	0x0003
        /*0052*/ 	.short	0x0018
        /*0054*/ 	.byte	0x00, 0xf4, 0x21, 0x00


	//----- nvinfo : EIATTR_KPARAM_INFO
	.align		4
.L_21:
        /*0058*/ 	.byte	0x04, 0x17
        /*005a*/ 	.short	(.L_23 - .L_22)
.L_22:
        /*005c*/ 	.word	0x00000000
        /*0060*/ 	.short	0x0002
        /*0062*/ 	.short	0x0010
        /*0064*/ 	.byte	0x00, 0xf4, 0x21, 0x00


	//----- nvinfo : EIATTR_KPARAM_INFO
	.align		4
.L_23:
        /*0068*/ 	.byte	0x04, 0x17
        /*006a*/ 	.short	(.L_25 - .L_24)
.L_24:
        /*006c*/ 	.word	0x00000000
        /*0070*/ 	.short	0x0001
        /*0072*/ 	.short	0x0008
        /*0074*/ 	.byte	0x00, 0xf4, 0x21, 0x00


	//----- nvinfo : EIATTR_KPARAM_INFO
	.align		4
.L_25:
        /*0078*/ 	.byte	0x04, 0x17
        /*007a*/ 	.short	(.L_27 - .L_26)
.L_26:
        /*007c*/ 	.word	0x00000000
        /*0080*/ 	.short	0x0000
        /*0082*/ 	.short	0x0000
        /*0084*/ 	.byte	0x00, 0xf4, 0x21, 0x00


	//----- nvinfo : EIATTR_SPARSE_MMA_MASK
	.align		4
.L_27:
        /*0088*/ 	.byte	0x03, 0x50
        /*008a*/ 	.short	0x0000


	//----- nvinfo : EIATTR_MAXREG_COUNT
	.align		4
        /*008c*/ 	.byte	0x03, 0x1b
        /*008e*/ 	.short	0x00ff


	//----- nvinfo : EIATTR_EXIT_INSTR_OFFSETS
	.align		4
        /*0090*/ 	.byte	0x04, 0x1c
        /*0092*/ 	.short	(.L_29 - .L_28)


	//   ....[0]....
.L_28:
        /*0094*/ 	.word	0x00000ab0


	//   ....[1]....
        /*0098*/ 	.word	0x00000b90


	//----- nvinfo : EIATTR_REQNTID
	.align		4
.L_29:
        /*009c*/ 	.byte	0x04, 0x10
        /*009e*/ 	.short	(.L_31 - .L_30)
.L_30:
        /*00a0*/ 	.word	0x00000080
        /*00a4*/ 	.word	0x00000001
        /*00a8*/ 	.word	0x00000001


	//----- nvinfo : EIATTR_CBANK_PARAM_SIZE
	.align		4
.L_31:
        /*00ac*/ 	.byte	0x03, 0x19
        /*00ae*/ 	.short	0x0038


	//----- nvinfo : EIATTR_PARAM_CBANK
	.align		4
        /*00b0*/ 	.byte	0x04, 0x0a
        /*00b2*/ 	.short	(.L_33 - .L_32)
	.align		4
.L_32:
        /*00b4*/ 	.word	index@(.nv.constant0.triton_poi_fused__native_batch_norm_legit_no_training_relu_58)
        /*00b8*/ 	.short	0x0210
        /*00ba*/ 	.short	0x0038


	//----- nvinfo : EIATTR_SW_WAR
	.align		4
.L_33:
        /*00bc*/ 	.byte	0x04, 0x36
        /*00be*/ 	.short	(.L_35 - .L_34)
.L_34:
        /*00c0*/ 	.word	0x00000008
.L_35:


//--------------------- .nv.callgraph             --------------------------
	.section	.nv.callgraph,"",@"SHT_CUDA_CALLGRAPH"
	.align	4
	.sectionentsize	8
	.align		4
        /*0000*/ 	.word	0x00000000
	.align		4
        /*0004*/ 	.word	0xffffffff
	.align		4
        /*0008*/ 	.word	0x00000000
	.align		4
        /*000c*/ 	.word	0xfffffffe
	.align		4
        /*0010*/ 	.word	0x00000000
	.align		4
        /*0014*/ 	.word	0xfffffffd
	.align		4
        /*0018*/ 	.word	0x00000000
	.align		4
        /*001c*/ 	.word	0xfffffffc


//--------------------- .nv.constant4             --------------------------
	.section	.nv.constant4,"a",@progbits
	.align	8
	.align		8
.nv.constant4:
        /*0000*/ 	.dword	_$_str
	.align		8
        /*0008*/ 	.dword	_$_str_$_2


//--------------------- .text.triton_poi_fused__native_batch_norm_legit_no_training_relu_58 --------------------------
	.section	.text.triton_poi_fused__native_batch_norm_legit_no_training_relu_58,"ax",@progbits
	.sectionflags	@"SHF_BARRIERS=1"
	.align	128
        .global         triton_poi_fused__native_batch_norm_legit_no_training_relu_58
        .type           triton_poi_fused__native_batch_norm_legit_no_training_relu_58,@function
        .size           triton_poi_fused__native_batch_norm_legit_no_training_relu_58,(.L_x_1 - triton_poi_fused__native_batch_norm_legit_no_training_relu_58)
        .other          triton_poi_fused__native_batch_norm_legit_no_training_relu_58,@"STO_CUDA_ENTRY STV_DEFAULT"
triton_poi_fused__native_batch_norm_legit_no_training_relu_58:
.text.triton_poi_fused__native_batch_norm_legit_no_training_relu_58:
[----:B------:R-:W0:Y:S01]  /*0000*/  LDC R1, c[0x0][0x28] ;  /* 0x00000a00ff017b82 */ /* 0x000e220000000800 */
[----:B------:R-:W1:Y:S01]  /*0010*/  S2R R14, SR_TID.X ;  /* 0x00000000000e7919 */ /* 0x000e620000002100 */
[----:B------:R-:W-:Y:S01]  /*0020*/  CS2R R10, SRZ ;  /* 0x00000000000a7805 */ /* 0x000fe2000001ff00 */
[----:B------:R-:W-:Y:S01]  /*0030*/  ULDC.64 UR6, c[0x0][0x208] ;  /* 0x0000820000067ab9 */ /* 0x000fe20000000a00 */
[----:B------:R-:W2:Y:S01]  /*0040*/  S2R R17, SR_CTAID.Y ;  /* 0x0000000000117919 */ /* 0x000ea20000002600 */
[----:B------:R-:W3:Y:S03]  /*0050*/  S2R R0, SR_CTAID.X ;  /* 0x0000000000007919 */ /* 0x000ee60000002500 */
[----:B------:R-:W4:Y:S01]  /*0060*/  S2UR UR5, SR_CgaCtaId ;  /* 0x00000000000579c3 */ /* 0x000f220000008800 */
[----:B------:R-:W-:-:S07]  /*0070*/  UMOV UR4, 0x400 ;  /* 0x0000040000047882 */ /* 0x000fce0000000000 */
[----:B------:R-:W5:Y:S01]  /*0080*/  LDC.64 R24, c[0x0][0x218] ;  /* 0x00008600ff187b82 */ /* 0x000f620000000a00 */
[----:B-1----:R-:W-:Y:S01]  /*0090*/  IMAD.SHL.U32 R16, R14, 0x4, RZ ;  /* 0x000000040e107824 */ /* 0x002fe200078e00ff */
[----:B------:R-:W-:-:S04]  /*00a0*/  SHF.R.U32.HI R7, RZ, 0x6, R14 ;  /* 0x00000006ff077819 */ /* 0x000fc8000001160e */
[----:B------:R-:W-:Y:S01]  /*00b0*/  LOP3.LUT R2, R16, 0xfc, RZ, 0xc0, !PT ;  /* 0x000000fc10027812 */ /* 0x000fe200078ec0ff */
[----:B---3--:R-:W-:-:S03]  /*00c0*/  IMAD.SHL.U32 R15, R0, 0x4, RZ ;  /* 0x00000004000f7824 */ /* 0x008fc600078e00ff */
[----:B--2---:R-:W-:Y:S02]  /*00d0*/  PRMT R4, R2, 0x6540, R17 ;  /* 0x0000654002047816 */ /* 0x004fe40000000011 */
[----:B------:R-:W1:Y:S02]  /*00e0*/  LDC.64 R2, c[0x0][0x210] ;  /* 0x00008400ff027b82 */ /* 0x000e640000000a00 */
[C---:B------:R-:W-:Y:S01]  /*00f0*/  ISETP.GE.AND P0, PT, R4.reuse, 0x300, PT ;  /* 0x000003000400780c */ /* 0x040fe20003f06270 */
[----:B------:R-:W-:-:S05]  /*0100*/  IMAD.HI R5, R4, 0x2aaaaaab, RZ ;  /* 0x2aaaaaab04057827 */ /* 0x000fca00078e02ff */
[----:B------:R-:W-:-:S04]  /*0110*/  SHF.R.U32.HI R6, RZ, 0x1f, R5 ;  /* 0x0000001fff067819 */ /* 0x000fc80000011605 */
[----:B------:R-:W-:Y:S02]  /*0120*/  LEA.HI.SX32 R5, R5, R6, 0x1b ;  /* 0x0000000605057211 */ /* 0x000fe400078fdaff */
[----:B------:R-:W-:-:S03]  /*0130*/  SGXT.U32 R6, R7, 0x1 ;  /* 0x000000010706781a */ /* 0x000fc60000000000 */
[----:B------:R-:W-:Y:S01]  /*0140*/  IMAD R8, R5, -0xc0, R4 ;  /* 0xffffff4005087824 */ /* 0x000fe200078e0204 */
[----:B------:R-:W-:-:S03]  /*0150*/  LOP3.LUT R6, R15, R6, RZ, 0xfc, !PT ;  /* 0x000000060f067212 */ /* 0x000fc600078efcff */
[----:B------:R-:W-:Y:S01]  /*0160*/  IMAD R5, R5, 0x300, R8 ;  /* 0x0000030005057824 */ /* 0x000fe200078e0208 */
[C---:B------:R-:W-:Y:S02]  /*0170*/  ISETP.LT.AND P1, PT, R6.reuse, 0x4, !P0 ;  /* 0x000000040600780c */ /* 0x040fe40004721270 */
[----:B------:R-:W-:Y:S01]  /*0180*/  CS2R R8, SRZ ;  /* 0x0000000000087805 */ /* 0x000fe2000001ff00 */
[C---:B------:R-:W-:Y:S01]  /*0190*/  IMAD R5, R6.reuse, 0xc0, R5 ;  /* 0x000000c006057824 */ /* 0x040fe200078e0205 */
[----:B------:R-:W-:-:S03]  /*01a0*/  LOP3.LUT R6, R6, 0x2, RZ, 0xfc, !PT ;  /* 0x0000000206067812 */ /* 0x000fc600078efcff */
[----:B-1----:R-:W-:Y:S01]  /*01b0*/  IMAD.WIDE R12, R5, 0x4, R2 ;  /* 0x00000004050c7825 */ /* 0x002fe200078e0202 */
[----:B------:R-:W-:Y:S02]  /*01c0*/  ISETP.LT.AND P0, PT, R6, 0x4, !P0 ;  /* 0x000000040600780c */ /* 0x000fe40004701270 */
[----:B------:R-:W-:-:S03]  /*01d0*/  IADD3 R19, R5, 0x180, RZ ;  /* 0x0000018005137810 */ /* 0x000fc60007ffe0ff */
[----:B------:R1:W2:Y:S01]  /*01e0*/  @P1 LDG.E.EL.128 R8, desc[UR6][R12.64] ;  /* 0x000000060c081981 */ /* 0x0002a2000c2e1d00 */
[----:B------:R-:W-:Y:S02]  /*01f0*/  CS2R R4, SRZ ;  /* 0x0000000000047805 */ /* 0x000fe4000001ff00 */
[----:B------:R-:W-:Y:S01]  /*0200*/  CS2R R6, SRZ ;  /* 0x0000000000067805 */ /* 0x000fe2000001ff00 */
[----:B------:R-:W-:-:S05]  /*0210*/  IMAD.WIDE R18, R19, 0x4, R2 ;  /* 0x0000000413127825 */ /* 0x000fca00078e0202 */
[----:B------:R3:W2:Y:S01]  /*0220*/  @P0 LDG.E.EL.128 R4, desc[UR6][R18.64] ;  /* 0x0000000612040981 */ /* 0x0006a2000c2e1d00 */
[----:B-1----:R-:W-:Y:S01]  /*0230*/  SHF.R.U32.HI R13, RZ, 0x2, R14 ;  /* 0x00000002ff0d7819 */ /* 0x002fe2000001160e */
[----:B----4-:R-:W-:-:S03]  /*0240*/  UPRMT UR4, UR5, 0x654, UR4 ;  /* 0x0000065405047896 */ /* 0x010fc60008000004 */
[----:B------:R-:W-:Y:S01]  /*0250*/  LOP3.LUT R20, R13, 0x10, RZ, 0xc0, !PT ;  /* 0x000000100d147812 */ /* 0x000fe200078ec0ff */
[----:B------:R-:W-:Y:S01]  /*0260*/  IMAD.SHL.U32 R2, R14, 0x2, RZ ;  /* 0x000000020e027824 */ /* 0x000fe200078e00ff */
[----:B------:R-:W-:-:S03]  /*0270*/  LOP3.LUT R16, R16, 0x1fc, RZ, 0xc0, !PT ;  /* 0x000001fc10107812 */ /* 0x000fc600078ec0ff */
[----:B---3--:R-:W-:Y:S01]  /*0280*/  VIADD R19, R20, UR4 ;  /* 0x0000000414137c36 */ /* 0x008fe20008000000 */
[----:B------:R-:W-:Y:S01]  /*0290*/  LOP3.LUT R22, R2, 0xfe, RZ, 0xc0, !PT ;  /* 0x000000fe02167812 */ /* 0x000fe200078ec0ff */
[----:B------:R-:W1:Y:S03]  /*02a0*/  LDC.64 R20, c[0x0][0x228] ;  /* 0x00008a00ff147b82 */ /* 0x000e660000000a00 */
[----:B------:R-:W-:Y:S02]  /*02b0*/  LEA R28, R16, R19, 0x2 ;  /* 0x00000013101c7211 */ /* 0x000fe400078e10ff */
[----:B------:R-:W-:-:S03]  /*02c0*/  PRMT R23, R22, 0x6540, R17 ;  /* 0x0000654016177816 */ /* 0x000fc60000000011 */
[----:B------:R-:W3:Y:S02]  /*02d0*/  LDC.64 R2, c[0x0][0x220] ;  /* 0x00008800ff027b82 */ /* 0x000ee40000000a00 */
[----:B------:R-:W-:-:S05]  /*02e0*/  IMAD.HI R12, R23, 0x2aaaaaab, RZ ;  /* 0x2aaaaaab170c7827 */ /* 0x000fca00078e02ff */
[----:B------:R-:W-:-:S04]  /*02f0*/  SHF.R.U32.HI R13, RZ, 0x1f, R12 ;  /* 0x0000001fff0d7819 */ /* 0x000fc8000001160c */
[----:B------:R-:W-:Y:S02]  /*0300*/  LEA.HI R12, R12, R13, RZ, 0x1b ;  /* 0x0000000d0c0c7211 */ /* 0x000fe400078fd8ff */
[----:B------:R-:W-:Y:S02]  /*0310*/  ISETP.GE.AND P0, PT, R23, 0x300, PT ;  /* 0x000003001700780c */ /* 0x000fe40003f06270 */
[----:B------:R-:W-:Y:S01]  /*0320*/  LEA R22, R22, UR4, 0x2 ;  /* 0x0000000416167c11 */ /* 0x000fe2000f8e10ff */
[----:B------:R-:W-:-:S04]  /*0330*/  IMAD R23, R12, -0xc0, R23 ;  /* 0xffffff400c177824 */ /* 0x000fc800078e0217 */
[----:B---3--:R-:W-:Y:S01]  /*0340*/  IMAD.WIDE R26, R23, 0x4, R2 ;  /* 0x00000004171a7825 */ /* 0x008fe200078e0202 */
[----:B------:R-:W-:-:S03]  /*0350*/  CS2R R18, SRZ ;  /* 0x0000000000127805 */ /* 0x000fc6000001ff00 */
[----:B-----5:R-:W-:-:S04]  /*0360*/  IMAD.WIDE R24, R23, 0x4, R24 ;  /* 0x0000000417187825 */ /* 0x020fc800078e0218 */
[----:B-1----:R-:W-:Y:S01]  /*0370*/  IMAD.WIDE R20, R23, 0x4, R20 ;  /* 0x0000000417147825 */ /* 0x002fe200078e0214 */
[----:B--2---:R1:W-:Y:S01]  /*0380*/  STS.128 [R28], R8 ;  /* 0x000000081c007388 */ /* 0x0043e20000000c00 */
[----:B------:R-:W-:Y:S08]  /*0390*/  BAR.SYNC.DEFER_BLOCKING 0x0 ;  /* 0x0000000000007b1d */ /* 0x000ff00000010000 */
[----:B-1----:R-:W1:Y:S01]  /*03a0*/  LDC.64 R10, c[0x0][0x230] ;  /* 0x00008c00ff0a7b82 */ /* 0x002e620000000a00 */
[----:B------:R-:W-:Y:S04]  /*03b0*/  LDS.64 R12, [R22] ;  /* 0x00000000160c7984 */ /* 0x000fe80000000a00 */
[----:B------:R-:W2:Y:S03]  /*03c0*/  LDS.64 R2, [R22+0x410] ;  /* 0x0004100016027984 */ /* 0x000ea60000000a00 */
[----:B------:R-:W-:Y:S06]  /*03d0*/  BAR.SYNC.DEFER_BLOCKING 0x0 ;  /* 0x0000000000007b1d */ /* 0x000fec0000010000 */
[----:B------:R3:W-:Y:S02]  /*03e0*/  STS.128 [R28], R4 ;  /* 0x000000041c007388 */ /* 0x0007e40000000c00 */
[----:B------:R-:W-:Y:S06]  /*03f0*/  BAR.SYNC.DEFER_BLOCKING 0x0 ;  /* 0x0000000000007b1d */ /* 0x000fec0000010000 */
[----:B------:R-:W4:Y:S01]  /*0400*/  @!P0 LDG.E.EL.64 R18, desc[UR6][R26.64] ;  /* 0x000000061a128981 */ /* 0x000f22000c2e1b00 */
[----:B------:R-:W-:-:S02]  /*0410*/  CS2R R8, SRZ ;  /* 0x0000000000087805 */ /* 0x000fc4000001ff00 */
[----:B---3--:R-:W-:Y:S02]  /*0420*/  CS2R R4, SRZ ;  /* 0x0000000000047805 */ /* 0x008fe4000001ff00 */
[----:B------:R-:W-:Y:S01]  /*0430*/  CS2R R6, SRZ ;  /* 0x0000000000067805 */ /* 0x000fe2000001ff00 */
[----:B-1----:R-:W-:Y:S02]  /*0440*/  IMAD.WIDE R28, R23, 0x4, R10 ;  /* 0x00000004171c7825 */ /* 0x002fe400078e020a */
[----:B------:R-:W1:Y:S04]  /*0450*/  LDS.64 R10, [R22] ;  /* 0x00000000160a7984 */ /* 0x000e680000000a00 */
[----:B------:R-:W2:Y:S04]  /*0460*/  @!P0 LDG.E.EL.64 R8, desc[UR6][R24.64] ;  /* 0x0000000618088981 */ /* 0x000ea8000c2e1b00 */
[----:B------:R-:W3:Y:S04]  /*0470*/  @!P0 LDG.E.EL.64 R4, desc[UR6][R20.64] ;  /* 0x0000000614048981 */ /* 0x000ee8000c2e1b00 */
[----:B------:R5:W3:Y:S02]  /*0480*/  @!P0 LDG.E.EL.64 R6, desc[UR6][R28.64] ;  /* 0x000000061c068981 */ /* 0x000ae4000c2e1b00 */
[----:B0----5:R-:W-:-:S05]  /*0490*/  VIADD R29, R16, UR4 ;  /* 0x00000004101d7c36 */ /* 0x021fca0008000000 */
[----:B------:R-:W-:Y:S01]  /*04a0*/  LEA R16, R16, R29, 0x2 ;  /* 0x0000001d10107211 */ /* 0x000fe200078e10ff */
[----:B----4-:R-:W-:Y:S01]  /*04b0*/  FADD R23, R18, 9.9999997473787516356e-06 ;  /* 0x3727c5ac12177421 */ /* 0x010fe20000000000 */
[----:B------:R-:W-:Y:S02]  /*04c0*/  FADD R24, R19, 9.9999997473787516356e-06 ;  /* 0x3727c5ac13187421 */ /* 0x000fe40000000000 */
[----:B------:R0:W4:Y:S01]  /*04d0*/  LDS.64 R18, [R22+0x410] ;  /* 0x0004100016127984 */ /* 0x0001220000000a00 */
[----:B------:R-:W5:Y:S08]  /*04e0*/  MUFU.SQRT R26, R23 ;  /* 0x00000017001a7308 */ /* 0x000f700000002000 */
[----:B------:R-:W0:Y:S01]  /*04f0*/  MUFU.SQRT R25, R24 ;  /* 0x0000001800197308 */ /* 0x000e220000002000 */
[----:B-----5:R-:W-:-:S02]  /*0500*/  FSETP.GT.AND P0, PT, R26, 8.50705917302346158658e+37, PT ;  /* 0x7e8000001a00780b */ /* 0x020fc40003f04000 */
[----:B------:R-:W-:Y:S02]  /*0510*/  FSETP.GEU.AND P2, PT, R26, 1.175494350822287508e-38, PT ;  /* 0x008000001a00780b */ /* 0x000fe40003f4e000 */
[C---:B0-----:R-:W-:Y:S02]  /*0520*/  FSETP.GT.AND P1, PT, R25.reuse, 8.50705917302346158658e+37, PT ;  /* 0x7e8000001900780b */ /* 0x041fe40003f24000 */
[----:B------:R-:W-:-:S07]  /*0530*/  FSETP.GEU.AND P3, PT, R25, 1.175494350822287508e-38, PT ;  /* 0x008000001900780b */ /* 0x000fce0003f6e000 */
[----:B------:R-:W-:Y:S01]  /*0540*/  @P0 FMUL R26, R26, 0.25 ;  /* 0x3e8000001a1a0820 */ /* 0x000fe20000400000 */
[----:B------:R-:W-:-:S03]  /*0550*/  IMAD.SHL.U32 R23, R14, 0x8, RZ ;  /* 0x000000080e177824 */ /* 0x000fc600078e00ff */
[----:B------:R-:W-:Y:S01]  /*0560*/  @!P2 FMUL R26, R26, 16777216 ;  /* 0x4b8000001a1aa820 */ /* 0x000fe20000400000 */
[----:B------:R-:W-:-:S04]  /*0570*/  @P1 FMUL R25, R25, 0.25 ;  /* 0x3e80000019191820 */ /* 0x000fc80000400000 */
[----:B------:R-:W-:Y:S01]  /*0580*/  @!P3 FMUL R25, R25, 16777216 ;  /* 0x4b8000001919b820 */ /* 0x000fe20000400000 */
[----:B------:R-:W0:Y:S01]  /*0590*/  MUFU.RCP R20, R26 ;  /* 0x0000001a00147308 */ /* 0x000e220000001000 */
[----:B------:R-:W-:Y:S01]  /*05a0*/  IMAD.MOV.U32 R22, RZ, RZ, 0x3e800000 ;  /* 0x3e800000ff167424 */ /* 0x000fe200078e00ff */
[----:B------:R-:W-:-:S06]  /*05b0*/  LOP3.LUT R24, R23, 0x3f8, RZ, 0xc0, !PT ;  /* 0x000003f817187812 */ /* 0x000fcc00078ec0ff */
[----:B------:R-:W5:Y:S01]  /*05c0*/  MUFU.RCP R21, R25 ;  /* 0x0000001900157308 */ /* 0x000f620000001000 */
[C---:B------:R-:W-:Y:S02]  /*05d0*/  FSEL R23, R22.reuse, 1, P0 ;  /* 0x3f80000016177808 */ /* 0x040fe40000000000 */
[----:B------:R-:W-:-:S03]  /*05e0*/  FSEL R22, R22, 1, P1 ;  /* 0x3f80000016167808 */ /* 0x000fc60000800000 */
[----:B------:R-:W-:Y:S02]  /*05f0*/  @!P2 FMUL R23, R23, 16777216 ;  /* 0x4b8000001717a820 */ /* 0x000fe40000400000 */
[----:B------:R-:W-:Y:S01]  /*0600*/  @!P3 FMUL R22, R22, 16777216 ;  /* 0x4b8000001616b820 */ /* 0x000fe20000400000 */
[----:B------:R-:W-:Y:S01]  /*0610*/  LOP3.LUT R14, R14, 0x7f, RZ, 0xc0, !PT ;  /* 0x0000007f0e0e7812 */ /* 0x000fe200078ec0ff */
[----:B0-----:R-:W-:Y:S01]  /*0620*/  FMUL R20, R20, R23 ;  /* 0x0000001714147220 */ /* 0x001fe20000400000 */
[----:B------:R-:W-:Y:S01]  /*0630*/  IADD3 R27, R24, UR4, RZ ;  /* 0x00000004181b7c10 */ /* 0x000fe2000fffe0ff */
[--C-:B--2---:R-:W-:Y:S01]  /*0640*/  FADD R23, R2, -R8.reuse ;  /* 0x8000000802177221 */ /* 0x104fe20000000000 */
[----:B------:R-:W-:Y:S01]  /*0650*/  FADD R13, R13, -R9 ;  /* 0x800000090d0d7221 */ /* 0x000fe20000000000 */
[----:B-----5:R-:W-:Y:S01]  /*0660*/  FMUL R22, R21, R22 ;  /* 0x0000001615167220 */ /* 0x020fe20000400000 */
[--C-:B------:R-:W-:Y:S01]  /*0670*/  FADD R21, R12, -R8.reuse ;  /* 0x800000080c157221 */ /* 0x100fe20000000000 */
[----:B------:R-:W-:Y:S01]  /*0680*/  PRMT R17, R14, 0x6540, R17 ;  /* 0x000065400e117816 */ /* 0x000fe20000000011 */
[----:B-1----:R-:W-:Y:S01]  /*0690*/  FADD R25, R10, -R8 ;  /* 0x800000080a197221 */ /* 0x002fe20000000000 */
[----:B------:R-:W-:-:S02]  /*06a0*/  IMAD R14, R24, 0x4, R27 ;  /* 0x00000004180e7824 */ /* 0x000fc400078e021b */
[--C-:B------:R-:W-:Y:S01]  /*06b0*/  FADD R3, R3, -R9.reuse ;  /* 0x8000000903037221 */ /* 0x100fe20000000000 */
[--C-:B------:R-:W-:Y:S01]  /*06c0*/  FADD R11, R11, -R9.reuse ;  /* 0x800000090b0b7221 */ /* 0x100fe20000000000 */
[----:B------:R-:W-:Y:S01]  /*06d0*/  FMUL R10, R22, R13 ;  /* 0x0000000d160a7220 */ /* 0x000fe20000400000 */
[C---:B------:R-:W-:Y:S01]  /*06e0*/  FMUL R21, R20.reuse, R21 ;  /* 0x0000001514157220 */ /* 0x040fe20000400000 */
[----:B------:R-:W-:Y:S01]  /*06f0*/  FMUL R23, R20, R23 ;  /* 0x0000001714177220 */ /* 0x000fe20000400000 */
[----:B----4-:R-:W-:Y:S01]  /*0700*/  FADD R27, R18, -R8 ;  /* 0x80000008121b7221 */ /* 0x010fe20000000000 */
[----:B------:R-:W-:Y:S01]  /*0710*/  FADD R19, R19, -R9 ;  /* 0x8000000913137221 */ /* 0x000fe20000000000 */
[C---:B------:R-:W-:Y:S01]  /*0720*/  FMUL R2, R22.reuse, R3 ;  /* 0x0000000316027220 */ /* 0x040fe20000400000 */
[----:B------:R-:W-:Y:S01]  /*0730*/  FMUL R8, R22, R11 ;  /* 0x0000000b16087220 */ /* 0x000fe20000400000 */
[-CC-:B---3--:R-:W-:Y:S01]  /*0740*/  FFMA R21, R21, R4.reuse, R6.reuse ;  /* 0x0000000415157223 */ /* 0x188fe20000000006 */
[--C-:B------:R-:W-:Y:S01]  /*0750*/  FFMA R10, R10, R5, R7.reuse ;  /* 0x000000050a0a7223 */ /* 0x100fe20000000007 */
[-CC-:B------:R-:W-:Y:S01]  /*0760*/  FFMA R23, R23, R4.reuse, R6.reuse ;  /* 0x0000000417177223 */ /* 0x180fe20000000006 */
[----:B------:R-:W-:Y:S01]  /*0770*/  FMUL R22, R22, R19 ;  /* 0x0000001316167220 */ /* 0x000fe20000400000 */
[C---:B------:R-:W-:Y:S01]  /*0780*/  FMUL R25, R20.reuse, R25 ;  /* 0x0000001914197220 */ /* 0x040fe20000400000 */
[----:B------:R-:W-:Y:S01]  /*0790*/  FMUL R27, R20, R27 ;  /* 0x0000001b141b7220 */ /* 0x000fe20000400000 */
[-CC-:B------:R-:W-:Y:S01]  /*07a0*/  FFMA R2, R2, R5.reuse, R7.reuse ;  /* 0x0000000502027223 */ /* 0x180fe20000000007 */
[----:B------:R-:W-:Y:S01]  /*07b0*/  FSETP.GEU.AND P2, PT, R21, RZ, PT ;  /* 0x000000ff1500720b */ /* 0x000fe20003f4e000 */
[-CC-:B------:R-:W-:Y:S01]  /*07c0*/  FFMA R25, R25, R4.reuse, R6.reuse ;  /* 0x0000000419197223 */ /* 0x180fe20000000006 */
[----:B------:R-:W-:Y:S01]  /*07d0*/  FFMA R27, R27, R4, R6 ;  /* 0x000000041b1b7223 */ /* 0x000fe20000000006 */
[----:B------:R-:W-:Y:S01]  /*07e0*/  BAR.SYNC.DEFER_BLOCKING 0x0 ;  /* 0x0000000000007b1d */ /* 0x000fe20000010000 */
[----:B------:R-:W-:Y:S01]  /*07f0*/  FSETP.GEU.AND P1, PT, R10, RZ, PT ;  /* 0x000000ff0a00720b */ /* 0x000fe20003f2e000 */
[-CC-:B------:R-:W-:Y:S01]  /*0800*/  FFMA R8, R8, R5.reuse, R7.reuse ;  /* 0x0000000508087223 */ /* 0x180fe20000000007 */
[----:B------:R-:W-:Y:S01]  /*0810*/  FSETP.GEU.AND P0, PT, R23, RZ, PT ;  /* 0x000000ff1700720b */ /* 0x000fe20003f0e000 */
[----:B------:R-:W-:Y:S01]  /*0820*/  FFMA R22, R22, R5, R7 ;  /* 0x0000000516167223 */ /* 0x000fe20000000007 */
[----:B------:R-:W-:-:S02]  /*0830*/  FSEL R21, R21, RZ, P2 ;  /* 0x000000ff15157208 */ /* 0x000fc40001000000 */
[----:B------:R-:W-:Y:S02]  /*0840*/  FSEL R3, R10, RZ, P1 ;  /* 0x000000ff0a037208 */ /* 0x000fe40000800000 */
[----:B------:R-:W-:Y:S02]  /*0850*/  FSEL R23, R23, RZ, P0 ;  /* 0x000000ff17177208 */ /* 0x000fe40000000000 */
[----:B------:R-:W-:Y:S02]  /*0860*/  FSETP.GEU.AND P4, PT, R2, RZ, PT ;  /* 0x000000ff0200720b */ /* 0x000fe40003f8e000 */
[----:B------:R-:W-:Y:S02]  /*0870*/  FSETP.GEU.AND P3, PT, R25, RZ, PT ;  /* 0x000000ff1900720b */ /* 0x000fe40003f6e000 */
[----:B------:R-:W-:Y:S02]  /*0880*/  FSETP.GEU.AND P2, PT, R8, RZ, PT ;  /* 0x000000ff0800720b */ /* 0x000fe40003f4e000 */
[----:B------:R-:W-:-:S02]  /*0890*/  FSETP.GEU.AND P1, PT, R27, RZ, PT ;  /* 0x000000ff1b00720b */ /* 0x000fc40003f2e000 */
[----:B------:R-:W-:Y:S02]  /*08a0*/  FSETP.GEU.AND P0, PT, R22, RZ, PT ;  /* 0x000000ff1600720b */ /* 0x000fe40003f0e000 */
[----:B------:R-:W-:Y:S02]  /*08b0*/  FSEL R9, R2, RZ, P4 ;  /* 0x000000ff02097208 */ /* 0x000fe40002000000 */
[----:B------:R-:W-:Y:S02]  /*08c0*/  FSEL R25, R25, RZ, P3 ;  /* 0x000000ff19197208 */ /* 0x000fe40001800000 */
[----:B------:R-:W-:Y:S02]  /*08d0*/  FSEL R27, R27, RZ, P1 ;  /* 0x000000ff1b1b7208 */ /* 0x000fe40000800000 */
[----:B------:R-:W-:Y:S02]  /*08e0*/  FSEL R11, R8, RZ, P2 ;  /* 0x000000ff080b7208 */ /* 0x000fe40001000000 */
[----:B------:R-:W-:Y:S01]  /*08f0*/  FSEL R13, R22, RZ, P0 ;  /* 0x000000ff160d7208 */ /* 0x000fe20000000000 */
[----:B------:R-:W-:Y:S04]  /*0900*/  STS [R14], R21 ;  /* 0x000000150e007388 */ /* 0x000fe80000000800 */
[----:B------:R0:W-:Y:S04]  /*0910*/  STS [R14+0x14], R3 ;  /* 0x000014030e007388 */ /* 0x0001e80000000800 */
[----:B------:R-:W-:Y:S04]  /*0920*/  STS [R14+0x4], R23 ;  /* 0x000004170e007388 */ /* 0x000fe80000000800 */
[----:B------:R1:W-:Y:S04]  /*0930*/  STS [R14+0x18], R9 ;  /* 0x000018090e007388 */ /* 0x0003e80000000800 */
[----:B------:R-:W-:Y:S04]  /*0940*/  STS [R14+0x8], R25 ;  /* 0x000008190e007388 */ /* 0x000fe80000000800 */
[----:B------:R-:W-:Y:S04]  /*0950*/  STS [R14+0xc], R27 ;  /* 0x00000c1b0e007388 */ /* 0x000fe80000000800 */
[----:B------:R-:W-:Y:S04]  /*0960*/  STS [R14+0x1c], R11 ;  /* 0x00001c0b0e007388 */ /* 0x000fe80000000800 */
[----:B------:R-:W-:Y:S01]  /*0970*/  STS [R14+0x20], R13 ;  /* 0x0000200d0e007388 */ /* 0x000fe20000000800 */
[----:B------:R-:W-:Y:S01]  /*0980*/  BAR.SYNC.DEFER_BLOCKING 0x0 ;  /* 0x0000000000007b1d */ /* 0x000fe20000010000 */
[----:B------:R-:W-:-:S05]  /*0990*/  IMAD.HI R2, R17, 0x2aaaaaab, RZ ;  /* 0x2aaaaaab11027827 */ /* 0x000fca00078e02ff */
[----:B0-----:R-:W-:-:S04]  /*09a0*/  SHF.R.U32.HI R3, RZ, 0x1f, R2 ;  /* 0x0000001fff037819 */ /* 0x001fc80000011602 */
[----:B------:R-:W-:Y:S02]  /*09b0*/  LEA.HI.SX32 R8, R2, R3, 0x1b ;  /* 0x0000000302087211 */ /* 0x000fe400078fdaff */
[----:B------:R-:W0:Y:S01]  /*09c0*/  LDC.64 R2, c[0x0][0x238] ;  /* 0x00008e00ff027b82 */ /* 0x000e220000000a00 */
[----:B------:R-:W-:Y:S04]  /*09d0*/  LDS R4, [R16] ;  /* 0x0000000010047984 */ /* 0x000fe80000000800 */
[----:B------:R-:W-:Y:S04]  /*09e0*/  LDS R5, [R16+0x4] ;  /* 0x0000040010057984 */ /* 0x000fe80000000800 */
[----:B------:R-:W-:Y:S04]  /*09f0*/  LDS R6, [R16+0x8] ;  /* 0x0000080010067984 */ /* 0x000fe80000000800 */
[----:B------:R-:W2:Y:S01]  /*0a00*/  LDS R7, [R16+0xc] ;  /* 0x00000c0010077984 */ /* 0x000ea20000000800 */
[----:B-1----:R-:W-:Y:S01]  /*0a10*/  IMAD R9, R8, -0xc0, R17 ;  /* 0xffffff4008097824 */ /* 0x002fe200078e0211 */
[----:B------:R-:W-:-:S03]  /*0a20*/  ISETP.GE.AND P0, PT, R15, 0x4, PT ;  /* 0x000000040f00780c */ /* 0x000fc60003f06270 */
[----:B------:R-:W-:Y:S01]  /*0a30*/  IMAD.IADD R9, R9, 0x1, R0 ;  /* 0x0000000109097824 */ /* 0x000fe200078e0200 */
[C---:B------:R-:W-:Y:S02]  /*0a40*/  ISETP.LT.AND P1, PT, R17.reuse, 0x300, !P0 ;  /* 0x000003001100780c */ /* 0x040fe40004721270 */
[----:B------:R-:W-:Y:S01]  /*0a50*/  LOP3.LUT R17, R17, 0x80, RZ, 0xfc, !PT ;  /* 0x0000008011117812 */ /* 0x000fe200078efcff */
[----:B------:R-:W-:-:S03]  /*0a60*/  IMAD R9, R8, 0x420, R9 ;  /* 0x0000042008097824 */ /* 0x000fc600078e0209 */
[----:B------:R-:W-:Y:S02]  /*0a70*/  ISETP.LT.AND P0, PT, R17, 0x300, !P0 ;  /* 0x000003001100780c */ /* 0x000fe40004701270 */
[----:B------:R-:W-:-:S05]  /*0a80*/  SHF.L.U32 R9, R9, 0x2, RZ ;  /* 0x0000000209097819 */ /* 0x000fca00000006ff */
[----:B0-----:R-:W-:-:S05]  /*0a90*/  IMAD.WIDE R8, R9, 0x4, R2 ;  /* 0x0000000409087825 */ /* 0x001fca00078e0202 */
[----:B--2---:R0:W-:Y:S02]  /*0aa0*/  @P1 STG.E.128 desc[UR6][R8.64], R4 ;  /* 0x0000000408001986 */ /* 0x0041e4000c101d06 */
[----:B0-----:R-:W-:Y:S05]  /*0ab0*/  @!P0 EXIT ;  /* 0x000000000000894d */ /* 0x001fea0003800000 */
[----:B0-----:R-:W-:Y:S01]  /*0ac0*/  LDS R4, [R16+0xa00] ;  /* 0x000a000010047984 */ /* 0x001fe20000000800 */
[----:B------:R-:W-:-:S03]  /*0ad0*/  IMAD.HI R8, R17, 0x2aaaaaab, RZ ;  /* 0x2aaaaaab11087827 */ /* 0x000fc600078e02ff */
[----:B------:R-:W-:Y:S02]  /*0ae0*/  LDS R5, [R16+0xa04] ;  /* 0x000a040010057984 */ /* 0x000fe40000000800 */
[----:B------:R-:W-:Y:S02]  /*0af0*/  SHF.R.U32.HI R9, RZ, 0x1f, R8 ;  /* 0x0000001fff097819 */ /* 0x000fe40000011608 */
[----:B------:R-:W-:Y:S02]  /*0b00*/  LDS R6, [R16+0xa08] ;  /* 0x000a080010067984 */ /* 0x000fe40000000800 */
[----:B------:R-:W-:Y:S02]  /*0b10*/  LEA.HI.SX32 R8, R8, R9, 0x1b ;  /* 0x0000000908087211 */ /* 0x000fe400078fdaff */
[----:B------:R-:W0:Y:S03]  /*0b20*/  LDS R7, [R16+0xa0c] ;  /* 0x000a0c0010077984 */ /* 0x000e260000000800 */
[----:B------:R-:W-:-:S04]  /*0b30*/  IMAD R17, R8, -0xc0, R17 ;  /* 0xffffff4008117824 */ /* 0x000fc800078e0211 */
[----:B------:R-:W-:-:S04]  /*0b40*/  IMAD.IADD R17, R17, 0x1, R0 ;  /* 0x0000000111117824 */ /* 0x000fc800078e0200 */
[----:B------:R-:W-:-:S05]  /*0b50*/  IMAD R9, R8, 0x420, R17 ;  /* 0x0000042008097824 */ /* 0x000fca00078e0211 */
[----:B------:R-:W-:-:S05]  /*0b60*/  SHF.L.U32 R9, R9, 0x2, RZ ;  /* 0x0000000209097819 */ /* 0x000fca00000006ff */
[----:B------:R-:W-:-:S05]  /*0b70*/  IMAD.WIDE R2, R9, 0x4, R2 ;  /* 0x0000000409027825 */ /* 0x000fca00078e0202 */
[----:B0-----:R-:W-:Y:S01]  /*0b80*/  STG.E.128 desc[UR6][R2.64], R4 ;  /* 0x0000000402007986 */ /* 0x001fe2000c101d06 */
[----:B------:R-:W-:Y:S05]  /*0b90*/  EXIT ;  /* 0x000000000000794d */ /* 0x000fea0003800000 */
.L_x_0:
[----:B------:R-:W-:-:S00]  /*0ba0*/  BRA `(.L_x_0) ;  /* 0xfffffffc00fc7947 */ /* 0x000fc0000383ffff */
[----:B------:R-:W-:-:S00]  /*0bb0*/  NOP ;  /* 0x0000000000007918 */ /* 0x000fc00000000000 */
        /* <DEDUP_REMOVED lines=12> */
.L_x_1:


//--------------------- .nv.global.init           --------------------------
	.section	.nv.global.init,"aw",@progbits
.nv.global.init:
	.type		_$_str,@object
	.size		_$_str,(_$_str_$_2 - _$_str)
_$_str:
        /*0000*/ 	.byte	0x5f, 0x5f, 0x43, 0x55, 0x44, 0x41, 0x5f, 0x46, 0x54, 0x5a, 0x00
	.type		_$_str_$_2,@object
	.size		_$_str_$_2,(.L_1 - _$_str_$_2)
_$_str_$_2:
        /*000b*/ 	.byte	0x5f, 0x5f, 0x43, 0x55, 0x44, 0x41, 0x5f, 0x50, 0x52, 0x45, 0x43, 0x5f, 0x53, 0x51, 0x52, 0x54
        /*001b*/ 	.byte	0x00
.L_1:


//--------------------- .nv.shared.triton_poi_fused__native_batch_norm_legit_no_training_relu_58 --------------------------
	.section	.nv.shared.triton_poi_fused__native_batch_norm_legit_no_training_relu_58,"aw",@nobits
	.sectionflags	@""
	.align	16
	.zero		1024


//--------------------- .nv.constant0.triton_poi_fused__native_batch_norm_legit_no_training_relu_58 --------------------------
	.section	.nv.constant0.triton_poi_fused__native_batch_norm_legit_no_training_relu_58,"a",@progbits
	.sectionflags	@""
	.align	4
.nv.constant0.triton_poi_fused__native_batch_norm_legit_no_training_relu_58:
	.zero		584
